//
// Generated by NVIDIA NVVM Compiler
//
// Compiler Build ID: CL-36424714
// Cuda compilation tools, release 13.0, V13.0.88
// Based on NVVM 20.0.0
//

.version 9.0
.target sm_100
.address_size 64

	// .globl	_Z27convolution_2D_basic_kernelPfS_S_iii

.visible .entry _Z27convolution_2D_basic_kernelPfS_S_iii(
	.param .u64 .ptr .align 1 _Z27convolution_2D_basic_kernelPfS_S_iii_param_0,
	.param .u64 .ptr .align 1 _Z27convolution_2D_basic_kernelPfS_S_iii_param_1,
	.param .u64 .ptr .align 1 _Z27convolution_2D_basic_kernelPfS_S_iii_param_2,
	.param .u32 _Z27convolution_2D_basic_kernelPfS_S_iii_param_3,
	.param .u32 _Z27convolution_2D_basic_kernelPfS_S_iii_param_4,
	.param .u32 _Z27convolution_2D_basic_kernelPfS_S_iii_param_5
)
{
	.reg .pred 	%p<50>;
	.reg .b32 	%r<63>;
	.reg .b32 	%f<49>;
	.reg .b64 	%rd<39>;

	ld.param.u64 	%rd8, [_Z27convolution_2D_basic_kernelPfS_S_iii_param_0];
	ld.param.u64 	%rd9, [_Z27convolution_2D_basic_kernelPfS_S_iii_param_1];
	ld.param.u32 	%r30, [_Z27convolution_2D_basic_kernelPfS_S_iii_param_3];
	ld.param.u32 	%r33, [_Z27convolution_2D_basic_kernelPfS_S_iii_param_4];
	ld.param.u32 	%r32, [_Z27convolution_2D_basic_kernelPfS_S_iii_param_5];
	cvta.to.global.u64 	%rd1, %rd9;
	cvta.to.global.u64 	%rd2, %rd8;
	mov.u32 	%r34, %ctaid.x;
	mov.u32 	%r35, %ntid.x;
	mov.u32 	%r36, %tid.x;
	mad.lo.s32 	%r1, %r34, %r35, %r36;
	mov.u32 	%r37, %ctaid.y;
	mov.u32 	%r38, %ntid.y;
	mul.lo.s32 	%r2, %r37, %r38;
	mov.u32 	%r3, %tid.y;
	add.s32 	%r39, %r2, %r3;
	setp.ge.s32 	%p2, %r1, %r32;
	setp.ge.s32 	%p3, %r39, %r33;
	or.pred  	%p4, %p2, %p3;
	@%p4 bra 	$L__BB0_25;
	setp.lt.s32 	%p5, %r30, 1;
	mov.f32 	%f39, 0f00000000;
	@%p5 bra 	$L__BB0_24;
	shr.u32 	%r41, %r30, 31;
	add.s32 	%r42, %r30, %r41;
	shr.s32 	%r43, %r42, 1;
	and.b32  	%r5, %r30, 3;
	and.b32  	%r6, %r30, 2147483644;
	neg.s32 	%r7, %r6;
	sub.s32 	%r44, %r3, %r43;
	add.s32 	%r8, %r44, %r2;
	sub.s32 	%r9, %r39, %r43;
	sub.s32 	%r10, %r1, %r43;
	mov.f32 	%f39, 0f00000000;
	mov.b32 	%r57, 0;
$L__BB0_3:
	setp.lt.u32 	%p6, %r30, 4;
	add.s32 	%r46, %r10, %r57;
	setp.gt.s32 	%p7, %r46, -1;
	setp.lt.s32 	%p8, %r46, %r32;
	and.pred  	%p1, %p7, %p8;
	mul.lo.s32 	%r12, %r46, %r33;
	mul.lo.s32 	%r13, %r57, %r30;
	mov.b32 	%r62, 0;
	@%p6 bra 	$L__BB0_14;
	add.s32 	%r59, %r8, 3;
	mul.wide.u32 	%rd10, %r13, 4;
	add.s64 	%rd11, %rd1, %rd10;
	add.s64 	%rd38, %rd11, 12;
	add.s32 	%r58, %r8, %r12;
	mov.u32 	%r60, %r13;
	mov.u32 	%r61, %r7;
$L__BB0_5:
	add.s32 	%r20, %r59, -2;
	add.s32 	%r47, %r59, -3;
	setp.gt.s32 	%p9, %r47, -1;
	setp.lt.s32 	%p10, %r47, %r33;
	and.pred  	%p11, %p9, %p10;
	and.pred  	%p12, %p1, %p11;
	not.pred 	%p13, %p12;
	@%p13 bra 	$L__BB0_7;
	mul.wide.u32 	%rd12, %r58, 4;
	add.s64 	%rd13, %rd2, %rd12;
	ld.global.f32 	%f23, [%rd13];
	mul.wide.u32 	%rd14, %r60, 4;
	add.s64 	%rd15, %rd1, %rd14;
	ld.global.f32 	%f24, [%rd15];
	fma.rn.f32 	%f39, %f23, %f24, %f39;
	bar.sync 	0;
$L__BB0_7:
	setp.gt.s32 	%p14, %r20, -1;
	setp.lt.s32 	%p15, %r20, %r33;
	and.pred  	%p16, %p14, %p15;
	and.pred  	%p17, %p1, %p16;
	not.pred 	%p18, %p17;
	@%p18 bra 	$L__BB0_9;
	add.s32 	%r48, %r58, 1;
	mul.wide.u32 	%rd16, %r48, 4;
	add.s64 	%rd17, %rd2, %rd16;
	ld.global.f32 	%f25, [%rd17];
	ld.global.f32 	%f26, [%rd38+-8];
	fma.rn.f32 	%f39, %f25, %f26, %f39;
	bar.sync 	0;
$L__BB0_9:
	add.s32 	%r49, %r20, 1;
	setp.gt.s32 	%p19, %r49, -1;
	setp.lt.s32 	%p20, %r49, %r33;
	and.pred  	%p21, %p19, %p20;
	and.pred  	%p22, %p1, %p21;
	not.pred 	%p23, %p22;
	@%p23 bra 	$L__BB0_11;
	add.s32 	%r50, %r58, 2;
	mul.wide.u32 	%rd18, %r50, 4;
	add.s64 	%rd19, %rd2, %rd18;
	ld.global.f32 	%f27, [%rd19];
	ld.global.f32 	%f28, [%rd38+-4];
	fma.rn.f32 	%f39, %f27, %f28, %f39;
	bar.sync 	0;
$L__BB0_11:
	setp.gt.s32 	%p24, %r59, -1;
	setp.lt.s32 	%p25, %r59, %r33;
	and.pred  	%p26, %p24, %p25;
	and.pred  	%p27, %p1, %p26;
	not.pred 	%p28, %p27;
	@%p28 bra 	$L__BB0_13;
	add.s32 	%r51, %r58, 3;
	mul.wide.u32 	%rd20, %r51, 4;
	add.s64 	%rd21, %rd2, %rd20;
	ld.global.f32 	%f29, [%rd21];
	ld.global.f32 	%f30, [%rd38];
	fma.rn.f32 	%f39, %f29, %f30, %f39;
	bar.sync 	0;
$L__BB0_13:
	add.s32 	%r61, %r61, 4;
	add.s64 	%rd38, %rd38, 16;
	add.s32 	%r60, %r60, 4;
	add.s32 	%r59, %r59, 4;
	add.s32 	%r58, %r58, 4;
	setp.ne.s32 	%p29, %r61, 0;
	mov.u32 	%r62, %r6;
	@%p29 bra 	$L__BB0_5;
$L__BB0_14:
	setp.eq.s32 	%p30, %r5, 0;
	@%p30 bra 	$L__BB0_23;
	add.s32 	%r26, %r9, %r62;
	setp.gt.s32 	%p31, %r26, -1;
	setp.lt.s32 	%p32, %r26, %r33;
	and.pred  	%p33, %p31, %p32;
	and.pred  	%p35, %p1, %p33;
	not.pred 	%p36, %p35;
	@%p36 bra 	$L__BB0_17;
	add.s32 	%r52, %r26, %r12;
	mul.wide.u32 	%rd22, %r52, 4;
	add.s64 	%rd23, %rd2, %rd22;
	ld.global.f32 	%f31, [%rd23];
	add.s32 	%r53, %r62, %r13;
	mul.wide.u32 	%rd24, %r53, 4;
	add.s64 	%rd25, %rd1, %rd24;
	ld.global.f32 	%f32, [%rd25];
	fma.rn.f32 	%f39, %f31, %f32, %f39;
	bar.sync 	0;
$L__BB0_17:
	setp.eq.s32 	%p37, %r5, 1;
	@%p37 bra 	$L__BB0_23;
	add.s32 	%r27, %r26, 1;
	setp.gt.s32 	%p38, %r27, -1;
	setp.lt.s32 	%p39, %r27, %r33;
	and.pred  	%p40, %p38, %p39;
	and.pred  	%p41, %p1, %p40;
	cvt.u64.u32 	%rd26, %r13;
	cvt.u64.u32 	%rd27, %r62;
	add.s64 	%rd28, %rd27, %rd26;
	shl.b64 	%rd29, %rd28, 2;
	add.s64 	%rd6, %rd1, %rd29;
	not.pred 	%p42, %p41;
	@%p42 bra 	$L__BB0_20;
	add.s32 	%r54, %r27, %r12;
	mul.wide.u32 	%rd30, %r54, 4;
	add.s64 	%rd31, %rd2, %rd30;
	ld.global.f32 	%f33, [%rd31];
	ld.global.f32 	%f34, [%rd6+4];
	fma.rn.f32 	%f39, %f33, %f34, %f39;
	bar.sync 	0;
$L__BB0_20:
	setp.eq.s32 	%p43, %r5, 2;
	@%p43 bra 	$L__BB0_23;
	add.s32 	%r28, %r26, 2;
	setp.gt.s32 	%p44, %r28, -1;
	setp.lt.s32 	%p45, %r28, %r33;
	and.pred  	%p46, %p44, %p45;
	and.pred  	%p47, %p1, %p46;
	not.pred 	%p48, %p47;
	@%p48 bra 	$L__BB0_23;
	add.s32 	%r55, %r28, %r12;
	mul.wide.u32 	%rd32, %r55, 4;
	add.s64 	%rd33, %rd2, %rd32;
	ld.global.f32 	%f35, [%rd33];
	ld.global.f32 	%f36, [%rd6+8];
	fma.rn.f32 	%f39, %f35, %f36, %f39;
	bar.sync 	0;
$L__BB0_23:
	add.s32 	%r57, %r57, 1;
	setp.ne.s32 	%p49, %r57, %r30;
	@%p49 bra 	$L__BB0_3;
$L__BB0_24:
	ld.param.u64 	%rd37, [_Z27convolution_2D_basic_kernelPfS_S_iii_param_2];
	mad.lo.s32 	%r56, %r33, %r1, %r39;
	cvta.to.global.u64 	%rd34, %rd37;
	mul.wide.s32 	%rd35, %r56, 4;
	add.s64 	%rd36, %rd34, %rd35;
	st.global.f32 	[%rd36], %f39;
$L__BB0_25:
	ret;

}


// ===== COMPILED SASS (sm_100) =====

	.target	sm_100

	.elftype	@"ET_EXEC"


//--------------------- .note.nv.tkinfo           --------------------------
	.section	.note.nv.tkinfo,"",@"SHT_NOTE"
	.sectionflags	@"SHF_NOTE_NV_TKINFO"
	.tkinfo
        /*0018*/ 	.word	0x00000002
        /*0030*/ 	.string	""
        /*0030*/ 	.string	"ptxas"
        /*0030*/ 	.string	"Cuda compilation tools, release 13.0, V13.0.88"
        /*0030*/ 	.string	"Build cuda_13.0.r13.0/compiler.36424714_0"
        /*0030*/ 	.string	"-arch sm_100 -m 64 "



//--------------------- .note.nv.cuinfo           --------------------------
	.section	.note.nv.cuinfo,"",@"SHT_NOTE"
	.sectionflags	@"SHF_NOTE_NV_CUINFO"
        /*0018*/ 	.short	0x0002
        /*001a*/ 	.short	0x0064
        /*001c*/ 	.short	0x0082
	.zero		2


//--------------------- .nv.info                  --------------------------
	.section	.nv.info,"",@"SHT_CUDA_INFO"
	.align	4


	//----- nvinfo : EIATTR_REGCOUNT
	.align		4
        /*0000*/ 	.byte	0x04, 0x2f
        /*0002*/ 	.short	(.L_1 - .L_0)
	.align		4
.L_0:
        /*0004*/ 	.word	index@(_Z27convolution_2D_basic_kernelPfS_S_iii)
        /*0008*/ 	.word	0x00000020


	//----- nvinfo : EIATTR_FRAME_SIZE
	.align		4
.L_1:
        /*000c*/ 	.byte	0x04, 0x11
        /*000e*/ 	.short	(.L_3 - .L_2)
	.align		4
.L_2:
        /*0010*/ 	.word	index@(_Z27convolution_2D_basic_kernelPfS_S_iii)
        /*0014*/ 	.word	0x00000000


	//----- nvinfo : EIATTR_MIN_STACK_SIZE
	.align		4
.L_3:
        /*0018*/ 	.byte	0x04, 0x12
        /*001a*/ 	.short	(.L_5 - .L_4)
	.align		4
.L_4:
        /*001c*/ 	.word	index@(_Z27convolution_2D_basic_kernelPfS_S_iii)
        /*0020*/ 	.word	0x00000000
.L_5:


//--------------------- .nv.compat                --------------------------
	.section	.nv.compat,"",@"SHT_CUDA_COMPAT_INFO"
	.align	4
        /*0000*/ 	.byte	0x02, 0x09, 0x00, 0x00, 0x02, 0x02, 0x01, 0x00, 0x02, 0x05, 0x05, 0x00, 0x03, 0x07, 0x01, 0x01
        /*0010*/ 	.byte	0x02, 0x03, 0x00, 0x00, 0x02, 0x06, 0x01, 0x00, 0x04, 0x0b, 0x08, 0x00, 0x09, 0x00, 0x00, 0x00
        /*0020*/ 	.byte	0x00, 0x00, 0x00, 0x00


//--------------------- .nv.info._Z27convolution_2D_basic_kernelPfS_S_iii --------------------------
	.section	.nv.info._Z27convolution_2D_basic_kernelPfS_S_iii,"",@"SHT_CUDA_INFO"
	.sectionflags	@""
	.align	4


	//----- nvinfo : EIATTR_CUDA_API_VERSION
	.align		4
        /*0000*/ 	.byte	0x04, 0x37
        /*0002*/ 	.short	(.L_7 - .L_6)
.L_6:
        /*0004*/ 	.word	0x00000082


	//----- nvinfo : EIATTR_KPARAM_INFO
	.align		4
.L_7:
        /*0008*/ 	.byte	0x04, 0x17
        /*000a*/ 	.short	(.L_9 - .L_8)
.L_8:
        /*000c*/ 	.word	0x00000000
        /*0010*/ 	.short	0x0005
        /*0012*/ 	.short	0x0020
        /*0014*/ 	.byte	0x00, 0xf0, 0x11, 0x00


	//----- nvinfo : EIATTR_KPARAM_INFO
	.align		4
.L_9:
        /*0018*/ 	.byte	0x04, 0x17
        /*001a*/ 	.short	(.L_11 - .L_10)
.L_10:
        /*001c*/ 	.word	0x00000000
        /*0020*/ 	.short	0x0004
        /*0022*/ 	.short	0x001c
        /*0024*/ 	.byte	0x00, 0xf0, 0x11, 0x00


	//----- nvinfo : EIATTR_KPARAM_INFO
	.align		4
.L_11:
        /*0028*/ 	.byte	0x04, 0x17
        /*002a*/ 	.short	(.L_13 - .L_12)
.L_12:
        /*002c*/ 	.word	0x00000000
        /*0030*/ 	.short	0x0003
        /*0032*/ 	.short	0x0018
        /*0034*/ 	.byte	0x00, 0xf0, 0x11, 0x00


	//----- nvinfo : EIATTR_KPARAM_INFO
	.align		4
.L_13:
        /*0038*/ 	.byte	0x04, 0x17
        /*003a*/ 	.short	(.L_15 - .L_14)
.L_14:
        /*003c*/ 	.word	0x00000000
        /*0040*/ 	.short	0x0002
        /*0042*/ 	.short	0x0010
        /*0044*/ 	.byte	0x00, 0xf5, 0x21, 0x00


	//----- nvinfo : EIATTR_KPARAM_INFO
	.align		4
.L_15:
        /*0048*/ 	.byte	0x04, 0x17
        /*004a*/ 	.short	(.L_17 - .L_16)
.L_16:
        /*004c*/ 	.word	0x00000000
        /*0050*/ 	.short	0x0001
        /*0052*/ 	.short	0x0008
        /*0054*/ 	.byte	0x00, 0xf5, 0x21, 0x00


	//----- nvinfo : EIATTR_KPARAM_INFO
	.align		4
.L_17:
        /*0058*/ 	.byte	0x04, 0x17
        /*005a*/ 	.short	(.L_19 - .L_18)
.L_18:
        /*005c*/ 	.word	0x00000000
        /*0060*/ 	.short	0x0000
        /*0062*/ 	.short	0x0000
        /*0064*/ 	.byte	0x00, 0xf5, 0x21, 0x00


	//----- nvinfo : EIATTR_SPARSE_MMA_MASK
	.align		4
.L_19:
        /*0068*/ 	.byte	0x03, 0x50
        /*006a*/ 	.short	0x0000


	//----- nvinfo : EIATTR_MAXREG_COUNT
	.align		4
        /*006c*/ 	.byte	0x03, 0x1b
        /*006e*/ 	.short	0x00ff


	//----- nvinfo : EIATTR_NUM_BARRIERS
	.align		4
        /*0070*/ 	.byte	0x02, 0x4c
        /*0072*/ 	.byte	0x01
	.zero		1


	//----- nvinfo : EIATTR_MERCURY_ISA_VERSION
	.align		4
        /*0074*/ 	.byte	0x03, 0x5f
        /*0076*/ 	.short	0x0101


	//----- nvinfo : EIATTR_VRC_CTA_INIT_COUNT
	.align		4
        /*0078*/ 	.byte	0x02, 0x4a
	.zero		1
	.zero		1


	//----- nvinfo : EIATTR_EXIT_INSTR_OFFSETS
	.align		4
        /*007c*/ 	.byte	0x04, 0x1c
        /*007e*/ 	.short	(.L_21 - .L_20)


	//   ....[0]....
.L_20:
        /*0080*/ 	.word	0x000000e0


	//   ....[1]....
        /*0084*/ 	.word	0x00000ad0


	//----- nvinfo : EIATTR_CRS_STACK_SIZE
	.align		4
.L_21:
        /*0088*/ 	.byte	0x04, 0x1e
        /*008a*/ 	.short	(.L_23 - .L_22)
.L_22:
        /*008c*/ 	.word	0x00000000


	//----- nvinfo : EIATTR_CBANK_PARAM_SIZE
	.align		4
.L_23:
        /*0090*/ 	.byte	0x03, 0x19
        /*0092*/ 	.short	0x0024


	//----- nvinfo : EIATTR_PARAM_CBANK
	.align		4
        /*0094*/ 	.byte	0x04, 0x0a
        /*0096*/ 	.short	(.L_25 - .L_24)
	.align		4
.L_24:
        /*0098*/ 	.word	index@(.nv.constant0._Z27convolution_2D_basic_kernelPfS_S_iii)
        /*009c*/ 	.short	0x0380
        /*009e*/ 	.short	0x0024


	//----- nvinfo : EIATTR_SW_WAR
	.align		4
.L_25:
        /*00a0*/ 	.byte	0x04, 0x36
        /*00a2*/ 	.short	(.L_27 - .L_26)
.L_26:
        /*00a4*/ 	.word	0x00000008
.L_27:


//--------------------- .nv.callgraph             --------------------------
	.section	.nv.callgraph,"",@"SHT_CUDA_CALLGRAPH"
	.align	4
	.sectionentsize	8
	.align		4
        /*0000*/ 	.word	0x00000000
	.align		4
        /*0004*/ 	.word	0xffffffff
	.align		4
        /*0008*/ 	.word	0x00000000
	.align		4
        /*000c*/ 	.word	0xfffffffe
	.align		4
        /*0010*/ 	.word	0x00000000
	.align		4
        /*0014*/ 	.word	0xfffffffd
	.align		4
        /*0018*/ 	.word	0x00000000
	.align		4
        /*001c*/ 	.word	0xfffffffc


//--------------------- .text._Z27convolution_2D_basic_kernelPfS_S_iii --------------------------
	.section	.text._Z27convolution_2D_basic_kernelPfS_S_iii,"ax",@progbits
	.align	128
        .global         _Z27convolution_2D_basic_kernelPfS_S_iii
        .type           _Z27convolution_2D_basic_kernelPfS_S_iii,@function
        .size           _Z27convolution_2D_basic_kernelPfS_S_iii,(.L_x_8 - _Z27convolution_2D_basic_kernelPfS_S_iii)
        .other          _Z27convolution_2D_basic_kernelPfS_S_iii,@"STO_CUDA_ENTRY STV_DEFAULT"
_Z27convolution_2D_basic_kernelPfS_S_iii:
.text._Z27convolution_2D_basic_kernelPfS_S_iii:
[----:B------:R-:W-:Y:S01]  /*0000*/  LDC R1, c[0x0][0x37c] ;  /* 0x0000df00ff017b82 */ /* 0x000fe20000000800 */
[----:B------:R-:W0:Y:S07]  /*0010*/  S2R R8, SR_TID.Y ;  /* 0x0000000000087919 */ /* 0x000e2e0000002200 */
[----:B------:R-:W1:Y:S01]  /*0020*/  S2UR UR4, SR_CTAID.Y ;  /* 0x00000000000479c3 */ /* 0x000e620000002600 */
[----:B------:R-:W2:Y:S01]  /*0030*/  LDCU UR7, c[0x0][0x39c] ;  /* 0x00007380ff0777ac */ /* 0x000ea20008000800 */
[----:B------:R-:W3:Y:S01]  /*0040*/  S2R R2, SR_TID.X ;  /* 0x0000000000027919 */ /* 0x000ee20000002100 */
[----:B------:R-:W4:Y:S05]  /*0050*/  LDCU UR8, c[0x0][0x3a0] ;  /* 0x00007400ff0877ac */ /* 0x000f2a0008000800 */
[----:B------:R-:W3:Y:S01]  /*0060*/  LDC R3, c[0x0][0x360] ;  /* 0x0000d800ff037b82 */ /* 0x000ee20000000800 */
[----:B------:R-:W1:Y:S07]  /*0070*/  LDCU UR5, c[0x0][0x364] ;  /* 0x00006c80ff0577ac */ /* 0x000e6e0008000800 */
[----:B------:R-:W3:Y:S01]  /*0080*/  S2UR UR6, SR_CTAID.X ;  /* 0x00000000000679c3 */ /* 0x000ee20000002500 */
[----:B-1----:R-:W-:-:S06]  /*0090*/  UIMAD UR4, UR4, UR5, URZ ;  /* 0x00000005040472a4 */ /* 0x002fcc000f8e02ff */
[----:B0-----:R-:W-:-:S05]  /*00a0*/  VIADD R0, R8, UR4 ;  /* 0x0000000408007c36 */ /* 0x001fca0008000000 */
[----:B--2---:R-:W-:Y:S01]  /*00b0*/  ISETP.GE.AND P0, PT, R0, UR7, PT ;  /* 0x0000000700007c0c */ /* 0x004fe2000bf06270 */
[----:B---3--:R-:W-:-:S05]  /*00c0*/  IMAD R3, R3, UR6, R2 ;  /* 0x0000000603037c24 */ /* 0x008fca000f8e0202 */
[----:B----4-:R-:W-:-:S13]  /*00d0*/  ISETP.GE.OR P0, PT, R3, UR8, P0 ;  /* 0x0000000803007c0c */ /* 0x010fda0008706670 */
[----:B------:R-:W-:Y:S05]  /*00e0*/  @P0 EXIT ;  /* 0x000000000000094d */ /* 0x000fea0003800000 */
[----:B------:R-:W0:Y:S01]  /*00f0*/  LDC R5, c[0x0][0x398] ;  /* 0x0000e600ff057b82 */ /* 0x000e220000000800 */
[----:B------:R-:W1:Y:S01]  /*0100*/  LDCU.64 UR6, c[0x0][0x358] ;  /* 0x00006b00ff0677ac */ /* 0x000e620008000a00 */
[----:B------:R-:W-:Y:S01]  /*0110*/  IMAD.MOV.U32 R2, RZ, RZ, RZ ;  /* 0x000000ffff027224 */ /* 0x000fe200078e00ff */
[----:B0-----:R-:W-:-:S13]  /*0120*/  ISETP.GE.AND P0, PT, R5, 0x1, PT ;  /* 0x000000010500780c */ /* 0x001fda0003f06270 */
[----:B-1----:R-:W-:Y:S05]  /*0130*/  @!P0 BRA `(.L_x_0) ;  /* 0x0000000800508947 */ /* 0x002fea0003800000 */
[C---:B------:R-:W-:Y:S01]  /*0140*/  LEA.HI R2, R5.reuse, R5, RZ, 0x1 ;  /* 0x0000000505027211 */ /* 0x040fe200078f08ff */
[----:B------:R-:W-:Y:S01]  /*0150*/  HFMA2 R6, -RZ, RZ, 0, 0 ;  /* 0x00000000ff067431 */ /* 0x000fe200000001ff */
[C---:B------:R-:W-:Y:S01]  /*0160*/  LOP3.LUT R4, R5.reuse, 0x3, RZ, 0xc0, !PT ;  /* 0x0000000305047812 */ /* 0x040fe200078ec0ff */
[----:B------:R-:W-:Y:S01]  /*0170*/  BSSY B0, `(.L_x_0) ;  /* 0x0000090000007945 */ /* 0x000fe20003800000 */
[----:B------:R-:W-:Y:S01]  /*0180*/  SHF.R.S32.HI R11, RZ, 0x1, R2 ;  /* 0x00000001ff0b7819 */ /* 0x000fe20000011402 */
[----:B------:R-:W-:Y:S01]  /*0190*/  IMAD.MOV.U32 R2, RZ, RZ, RZ ;  /* 0x000000ffff027224 */ /* 0x000fe200078e00ff */
[----:B------:R-:W-:Y:S02]  /*01a0*/  LOP3.LUT R5, R5, 0x7ffffffc, RZ, 0xc0, !PT ;  /* 0x7ffffffc05057812 */ /* 0x000fe400078ec0ff */
[--C-:B------:R-:W-:Y:S01]  /*01b0*/  IADD3 R8, PT, PT, R8, UR4, -R11.reuse ;  /* 0x0000000408087c10 */ /* 0x100fe2000fffe80b */
[----:B------:R-:W-:Y:S02]  /*01c0*/  IMAD.IADD R9, R0, 0x1, -R11 ;  /* 0x0000000100097824 */ /* 0x000fe400078e0a0b */
[----:B------:R-:W-:-:S02]  /*01d0*/  IMAD.MOV R7, RZ, RZ, -R5 ;  /* 0x000000ffff077224 */ /* 0x000fc400078e0a05 */
[----:B------:R-:W-:-:S07]  /*01e0*/  IMAD.IADD R11, R3, 0x1, -R11 ;  /* 0x00000001030b7824 */ /* 0x000fce00078e0a0b */
.L_x_6:
[----:B------:R-:W0:Y:S01]  /*01f0*/  LDCU UR5, c[0x0][0x398] ;  /* 0x00007300ff0577ac */ /* 0x000e220008000800 */
[----:B------:R-:W-:Y:S01]  /*0200*/  IADD3 R13, PT, PT, R11, R6, RZ ;  /* 0x000000060b0d7210 */ /* 0x000fe20007ffe0ff */
[----:B------:R-:W-:Y:S01]  /*0210*/  IMAD.MOV.U32 R21, RZ, RZ, RZ ;  /* 0x000000ffff157224 */ /* 0x000fe200078e00ff */
[----:B------:R-:W1:Y:S01]  /*0220*/  LDCU UR8, c[0x0][0x3a0] ;  /* 0x00007400ff0877ac */ /* 0x000e620008000800 */
[----:B0-----:R-:W-:Y:S02]  /*0230*/  UISETP.GE.U32.AND UP0, UPT, UR5, 0x4, UPT ;  /* 0x000000040500788c */ /* 0x001fe4000bf06070 */
[C---:B------:R-:W-:Y:S02]  /*0240*/  IMAD R10, R6.reuse, UR5, RZ ;  /* 0x00000005060a7c24 */ /* 0x040fe4000f8e02ff */
[----:B------:R-:W-:Y:S01]  /*0250*/  VIADD R6, R6, 0x1 ;  /* 0x0000000106067836 */ /* 0x000fe20000000000 */
[----:B-1----:R-:W-:-:S04]  /*0260*/  ISETP.GE.AND P0, PT, R13, UR8, PT ;  /* 0x000000080d007c0c */ /* 0x002fc8000bf06270 */
[----:B------:R-:W-:Y:S02]  /*0270*/  ISETP.GT.AND P0, PT, R13, -0x1, !P0 ;  /* 0xffffffff0d00780c */ /* 0x000fe40004704270 */
[----:B------:R-:W-:Y:S01]  /*0280*/  ISETP.NE.AND P5, PT, R6, UR5, PT ;  /* 0x0000000506007c0c */ /* 0x000fe2000bfa5270 */
[----:B------:R-:W-:-:S12]  /*0290*/  BRA.U !UP0, `(.L_x_1) ;  /* 0x00000005081c7547 */ /* 0x000fd8000b800000 */
[----:B------:R-:W0:Y:S01]  /*02a0*/  LDC.64 R14, c[0x0][0x388] ;  /* 0x0000e200ff0e7b82 */ /* 0x000e220000000a00 */
[----:B------:R-:W1:Y:S01]  /*02b0*/  LDCU UR5, c[0x0][0x39c] ;  /* 0x00007380ff0577ac */ /* 0x000e620008000800 */
[----:B------:R-:W-:Y:S01]  /*02c0*/  BSSY B1, `(.L_x_2) ;  /* 0x0000043000017945 */ /* 0x000fe20003800000 */
[----:B------:R-:W-:Y:S01]  /*02d0*/  VIADD R25, R8, 0x3 ;  /* 0x0000000308197836 */ /* 0x000fe20000000000 */
[----:B------:R-:W-:Y:S01]  /*02e0*/  MOV R18, R7 ;  /* 0x0000000700127202 */ /* 0x000fe20000000f00 */
[----:B------:R-:W-:-:S03]  /*02f0*/  IMAD.MOV.U32 R21, RZ, RZ, R10 ;  /* 0x000000ffff157224 */ /* 0x000fc600078e000a */
[----:B------:R-:W2:Y:S01]  /*0300*/  LDC R12, c[0x0][0x39c] ;  /* 0x0000e700ff0c7b82 */ /* 0x000ea20000000800 */
[----:B-1----:R-:W-:Y:S02]  /*0310*/  IMAD R19, R13, UR5, R8 ;  /* 0x000000050d137c24 */ /* 0x002fe4000f8e0208 */
[----:B0-----:R-:W-:-:S03]  /*0320*/  IMAD.WIDE.U32 R14, R10, 0x4, R14 ;  /* 0x000000040a0e7825 */ /* 0x001fc600078e000e */
[----:B------:R-:W-:-:S04]  /*0330*/  IADD3 R22, P1, PT, R14, 0xc, RZ ;  /* 0x0000000c0e167810 */ /* 0x000fc80007f3e0ff */
[----:B------:R-:W-:-:S09]  /*0340*/  IADD3.X R23, PT, PT, RZ, R15, RZ, P1, !PT ;  /* 0x0000000fff177210 */ /* 0x000fd20000ffe4ff */
.L_x_3:
[----:B------:R-:W-:Y:S01]  /*0350*/  VIADD R27, R25, 0xfffffffd ;  /* 0xfffffffd191b7836 */ /* 0x000fe20000000000 */
[----:B------:R-:W0:Y:S04]  /*0360*/  LDC.64 R16, c[0x0][0x380] ;  /* 0x0000e000ff107b82 */ /* 0x000e280000000a00 */
[----:B--2---:R-:W-:-:S04]  /*0370*/  ISETP.GE.AND P1, PT, R27, R12, PT ;  /* 0x0000000c1b00720c */ /* 0x004fc80003f26270 */
[----:B------:R-:W1:Y:S01]  /*0380*/  LDC.64 R14, c[0x0][0x388] ;  /* 0x0000e200ff0e7b82 */ /* 0x000e620000000a00 */
[----:B------:R-:W-:-:S04]  /*0390*/  ISETP.GT.AND P1, PT, R27, -0x1, !P1 ;  /* 0xffffffff1b00780c */ /* 0x000fc80004f24270 */
[----:B------:R-:W-:-:S13]  /*03a0*/  PLOP3.LUT P1, PT, P0, P1, PT, 0x80, 0x8 ;  /* 0x000000000008781c */ /* 0x000fda0000723070 */
[----:B0-----:R-:W-:-:S05]  /*03b0*/  @P1 IMAD.WIDE.U32 R16, R19, 0x4, R16 ;  /* 0x0000000413101825 */ /* 0x001fca00078e0010 */
[----:B------:R-:W2:Y:S01]  /*03c0*/  @P1 LDG.E R29, desc[UR6][R16.64] ;  /* 0x00000006101d1981 */ /* 0x000ea2000c1e1900 */
[----:B-1----:R-:W-:-:S05]  /*03d0*/  @P1 IMAD.WIDE.U32 R14, R21, 0x4, R14 ;  /* 0x00000004150e1825 */ /* 0x002fca00078e000e */
[----:B------:R0:W2:Y:S01]  /*03e0*/  @P1 LDG.E R20, desc[UR6][R14.64] ;  /* 0x000000060e141981 */ /* 0x0000a2000c1e1900 */
[----:B------:R-:W-:-:S05]  /*03f0*/  VIADD R27, R25, 0xfffffffe ;  /* 0xfffffffe191b7836 */ /* 0x000fca0000000000 */
[----:B------:R-:W-:-:S04]  /*0400*/  ISETP.GE.AND P2, PT, R27, R12, PT ;  /* 0x0000000c1b00720c */ /* 0x000fc80003f46270 */
[----:B------:R-:W-:-:S04]  /*0410*/  ISETP.GT.AND P2, PT, R27, -0x1, !P2 ;  /* 0xffffffff1b00780c */ /* 0x000fc80005744270 */
[----:B------:R-:W-:Y:S01]  /*0420*/  PLOP3.LUT P2, PT, P0, P2, PT, 0x80, 0x8 ;  /* 0x000000000008781c */ /* 0x000fe20000745070 */
[----:B------:R-:W-:Y:S05]  /*0430*/  @P1 WARPSYNC.ALL ;  /* 0x0000000000001948 */ /* 0x000fea0003800000 */
[----:B------:R-:W-:Y:S01]  /*0440*/  IADD3 R24, PT, PT, R25, -0x1, RZ ;  /* 0xffffffff19187810 */ /* 0x000fe20007ffe0ff */
[----:B------:R-:W-:Y:S08]  /*0450*/  @P1 BAR.SYNC.DEFER_BLOCKING 0x0 ;  /* 0x0000000000001b1d */ /* 0x000ff00000010000 */
[----:B------:R-:W1:Y:S01]  /*0460*/  @P2 LDC.64 R26, c[0x0][0x380] ;  /* 0x0000e000ff1a2b82 */ /* 0x000e620000000a00 */
[----:B------:R-:W-:-:S02]  /*0470*/  ISETP.GE.AND P4, PT, R24, R12, PT ;  /* 0x0000000c1800720c */ /* 0x000fc40003f86270 */
[C---:B------:R-:W-:Y:S02]  /*0480*/  ISETP.GE.AND P3, PT, R25.reuse, R12, PT ;  /* 0x0000000c1900720c */ /* 0x040fe40003f66270 */
[----:B------:R-:W-:Y:S02]  /*0490*/  ISETP.GT.AND P4, PT, R24, -0x1, !P4 ;  /* 0xffffffff1800780c */ /* 0x000fe40006784270 */
[----:B------:R-:W-:Y:S02]  /*04a0*/  ISETP.GT.AND P3, PT, R25, -0x1, !P3 ;  /* 0xffffffff1900780c */ /* 0x000fe40005f64270 */
[----:B------:R-:W-:Y:S01]  /*04b0*/  PLOP3.LUT P4, PT, P0, P4, PT, 0x80, 0x8 ;  /* 0x000000000008781c */ /* 0x000fe20000789070 */
[----:B0-----:R-:W-:Y:S01]  /*04c0*/  @P2 VIADD R15, R19, 0x1 ;  /* 0x00000001130f2836 */ /* 0x001fe20000000000 */
[----:B------:R-:W-:Y:S01]  /*04d0*/  PLOP3.LUT P3, PT, P0, P3, PT, 0x80, 0x8 ;  /* 0x000000000008781c */ /* 0x000fe20000767070 */
[----:B------:R-:W-:Y:S10]  /*04e0*/  @P2 WARPSYNC.ALL ;  /* 0x0000000000002948 */ /* 0x000ff40003800000 */
[----:B------:R-:W0:Y:S01]  /*04f0*/  @P4 LDC.64 R16, c[0x0][0x380] ;  /* 0x0000e000ff104b82 */ /* 0x000e220000000a00 */
[----:B-1----:R-:W-:-:S05]  /*0500*/  @P2 IMAD.WIDE.U32 R14, R15, 0x4, R26 ;  /* 0x000000040f0e2825 */ /* 0x002fca00078e001a */
[----:B------:R1:W3:Y:S02]  /*0510*/  @P2 LDG.E R27, desc[UR6][R14.64] ;  /* 0x000000060e1b2981 */ /* 0x0002e4000c1e1900 */
[----:B-1----:R-:W-:Y:S01]  /*0520*/  IMAD.MOV.U32 R14, RZ, RZ, R22 ;  /* 0x000000ffff0e7224 */ /* 0x002fe200078e0016 */
[----:B------:R-:W-:Y:S02]  /*0530*/  MOV R15, R23 ;  /* 0x00000017000f7202 */ /* 0x000fe40000000f00 */
[----:B------:R-:W1:Y:S01]  /*0540*/  @P3 LDC.64 R22, c[0x0][0x380] ;  /* 0x0000e000ff163b82 */ /* 0x000e620000000a00 */
[----:B--2---:R-:W-:Y:S02]  /*0550*/  @P1 FFMA R2, R29, R20, R2 ;  /* 0x000000141d021223 */ /* 0x004fe40000000002 */
[----:B------:R-:W3:Y:S05]  /*0560*/  @P2 LDG.E R20, desc[UR6][R14.64+-0x8] ;  /* 0xfffff8060e142981 */ /* 0x000eea000c1e1900 */
[----:B------:R-:W-:Y:S01]  /*0570*/  @P2 BAR.SYNC.DEFER_BLOCKING 0x0 ;  /* 0x0000000000002b1d */ /* 0x000fe20000010000 */
[----:B------:R-:W-:-:S04]  /*0580*/  @P4 VIADD R29, R19, 0x2 ;  /* 0x00000002131d4836 */ /* 0x000fc80000000000 */
[----:B0-----:R-:W-:-:S04]  /*0590*/  @P4 IMAD.WIDE.U32 R16, R29, 0x4, R16 ;  /* 0x000000041d104825 */ /* 0x001fc800078e0010 */
[----:B------:R-:W-:Y:S01]  /*05a0*/  @P3 VIADD R29, R19, 0x3 ;  /* 0x00000003131d3836 */ /* 0x000fe20000000000 */
[----:B------:R-:W-:Y:S05]  /*05b0*/  @P4 WARPSYNC.ALL ;  /* 0x0000000000004948 */ /* 0x000fea0003800000 */
[----:B-1----:R-:W-:Y:S01]  /*05c0*/  @P3 IMAD.WIDE.U32 R28, R29, 0x4, R22 ;  /* 0x000000041d1c3825 */ /* 0x002fe200078e0016 */
[----:B------:R-:W2:Y:S04]  /*05d0*/  @P4 LDG.E R17, desc[UR6][R16.64] ;  /* 0x0000000610114981 */ /* 0x000ea8000c1e1900 */
[----:B------:R-:W2:Y:S01]  /*05e0*/  @P4 LDG.E R23, desc[UR6][R14.64+-0x4] ;  /* 0xfffffc060e174981 */ /* 0x000ea2000c1e1900 */
[----:B------:R-:W-:Y:S06]  /*05f0*/  @P4 BAR.SYNC.DEFER_BLOCKING 0x0 ;  /* 0x0000000000004b1d */ /* 0x000fec0000010000 */
[----:B------:R-:W4:Y:S04]  /*0600*/  @P3 LDG.E R29, desc[UR6][R28.64] ;  /* 0x000000061c1d3981 */ /* 0x000f28000c1e1900 */
[----:B------:R-:W4:Y:S01]  /*0610*/  @P3 LDG.E R24, desc[UR6][R14.64] ;  /* 0x000000060e183981 */ /* 0x000f22000c1e1900 */
[----:B------:R-:W-:-:S04]  /*0620*/  IADD3 R18, PT, PT, R18, 0x4, RZ ;  /* 0x0000000412127810 */ /* 0x000fc80007ffe0ff */
[----:B------:R-:W-:Y:S01]  /*0630*/  ISETP.NE.AND P1, PT, R18, RZ, PT ;  /* 0x000000ff1200720c */ /* 0x000fe20003f25270 */
[----:B------:R-:W-:Y:S05]  /*0640*/  @P3 WARPSYNC.ALL ;  /* 0x0000000000003948 */ /* 0x000fea0003800000 */
[----:B------:R-:W-:Y:S01]  /*0650*/  VIADD R25, R25, 0x4 ;  /* 0x0000000419197836 */ /* 0x000fe20000000000 */
[----:B------:R-:W-:Y:S01]  /*0660*/  IADD3 R19, PT, PT, R19, 0x4, RZ ;  /* 0x0000000413137810 */ /* 0x000fe20007ffe0ff */
[----:B------:R-:W-:Y:S01]  /*0670*/  VIADD R21, R21, 0x4 ;  /* 0x0000000415157836 */ /* 0x000fe20000000000 */
[----:B------:R-:W-:Y:S01]  /*0680*/  @P3 BAR.SYNC.DEFER_BLOCKING 0x0 ;  /* 0x0000000000003b1d */ /* 0x000fe20000010000 */
[----:B---3--:R-:W-:Y:S01]  /*0690*/  @P2 FFMA R2, R27, R20, R2 ;  /* 0x000000141b022223 */ /* 0x008fe20000000002 */
[----:B------:R-:W-:-:S03]  /*06a0*/  IADD3 R22, P2, PT, R14, 0x10, RZ ;  /* 0x000000100e167810 */ /* 0x000fc60007f5e0ff */
[----:B--2---:R-:W-:Y:S02]  /*06b0*/  @P4 FFMA R2, R17, R23, R2 ;  /* 0x0000001711024223 */ /* 0x004fe40000000002 */
[----:B------:R-:W-:Y:S02]  /*06c0*/  IMAD.X R23, RZ, RZ, R15, P2 ;  /* 0x000000ffff177224 */ /* 0x000fe400010e060f */
[----:B----4-:R-:W-:Y:S01]  /*06d0*/  @P3 FFMA R2, R29, R24, R2 ;  /* 0x000000181d023223 */ /* 0x010fe20000000002 */
[----:B------:R-:W-:Y:S06]  /*06e0*/  @P1 BRA `(.L_x_3) ;  /* 0xfffffffc00181947 */ /* 0x000fec000383ffff */
[----:B------:R-:W-:Y:S05]  /*06f0*/  BSYNC B1 ;  /* 0x0000000000017941 */ /* 0x000fea0003800000 */
.L_x_2:
[----:B------:R-:W-:-:S07]  /*0700*/  IMAD.MOV.U32 R21, RZ, RZ, R5 ;  /* 0x000000ffff157224 */ /* 0x000fce00078e0005 */
.L_x_1:
[----:B------:R-:W-:-:S13]  /*0710*/  ISETP.NE.AND P1, PT, R4, RZ, PT ;  /* 0x000000ff0400720c */ /* 0x000fda0003f25270 */
[----:B------:R-:W-:Y:S05]  /*0720*/  @!P1 BRA `(.L_x_4) ;  /* 0x0000000000cc9947 */ /* 0x000fea0003800000 */
[----:B------:R-:W0:Y:S01]  /*0730*/  LDC R12, c[0x0][0x39c] ;  /* 0x0000e700ff0c7b82 */ /* 0x000e220000000800 */
[----:B------:R-:W-:Y:S02]  /*0740*/  IADD3 R19, PT, PT, R9, R21, RZ ;  /* 0x0000001509137210 */ /* 0x000fe40007ffe0ff */
[----:B------:R-:W-:Y:S02]  /*0750*/  ISETP.NE.AND P2, PT, R4, 0x1, PT ;  /* 0x000000010400780c */ /* 0x000fe40003f45270 */
[----:B0-----:R-:W-:-:S04]  /*0760*/  ISETP.GE.AND P1, PT, R19, R12, PT ;  /* 0x0000000c1300720c */ /* 0x001fc80003f26270 */
[----:B------:R-:W-:-:S04]  /*0770*/  ISETP.GT.AND P1, PT, R19, -0x1, !P1 ;  /* 0xffffffff1300780c */ /* 0x000fc80004f24270 */
[----:B------:R-:W-:-:S13]  /*0780*/  PLOP3.LUT P1, PT, P0, P1, PT, 0x80, 0x8 ;  /* 0x000000000008781c */ /* 0x000fda0000723070 */
[----:B------:R-:W-:Y:S05]  /*0790*/  @!P1 BRA `(.L_x_5) ;  /* 0x00000000002c9947 */ /* 0x000fea0003800000 */
[----:B------:R-:W0:Y:S01]  /*07a0*/  LDC.64 R16, c[0x0][0x380] ;  /* 0x0000e000ff107b82 */ /* 0x000e220000000a00 */
[----:B------:R-:W-:Y:S02]  /*07b0*/  IMAD R23, R13, R12, R19 ;  /* 0x0000000c0d177224 */ /* 0x000fe400078e0213 */
[----:B------:R-:W-:-:S05]  /*07c0*/  IMAD.IADD R25, R10, 0x1, R21 ;  /* 0x000000010a197824 */ /* 0x000fca00078e0215 */
[----:B------:R-:W1:Y:S01]  /*07d0*/  LDC.64 R14, c[0x0][0x388] ;  /* 0x0000e200ff0e7b82 */ /* 0x000e620000000a00 */
[----:B0-----:R-:W-:-:S06]  /*07e0*/  IMAD.WIDE.U32 R16, R23, 0x4, R16 ;  /* 0x0000000417107825 */ /* 0x001fcc00078e0010 */
[----:B------:R-:W2:Y:S01]  /*07f0*/  LDG.E R17, desc[UR6][R16.64] ;  /* 0x0000000610117981 */ /* 0x000ea2000c1e1900 */
[----:B-1----:R-:W-:-:S06]  /*0800*/  IMAD.WIDE.U32 R14, R25, 0x4, R14 ;  /* 0x00000004190e7825 */ /* 0x002fcc00078e000e */
[----:B------:R-:W2:Y:S01]  /*0810*/  LDG.E R14, desc[UR6][R14.64] ;  /* 0x000000060e0e7981 */ /* 0x000ea2000c1e1900 */
[----:B------:R-:W-:Y:S05]  /*0820*/  WARPSYNC.ALL ;  /* 0x0000000000007948 */ /* 0x000fea0003800000 */
[----:B------:R-:W-:Y:S01]  /*0830*/  BAR.SYNC.DEFER_BLOCKING 0x0 ;  /* 0x0000000000007b1d */ /* 0x000fe20000010000 */
[----:B--2---:R-:W-:-:S07]  /*0840*/  FFMA R2, R17, R14, R2 ;  /* 0x0000000e11027223 */ /* 0x004fce0000000002 */
.L_x_5:
[----:B------:R-:W-:Y:S05]  /*0850*/  @!P2 BRA `(.L_x_4) ;  /* 0x000000000080a947 */ /* 0x000fea0003800000 */
[----:B------:R-:W-:Y:S01]  /*0860*/  VIADD R23, R19, 0x1 ;  /* 0x0000000113177836 */ /* 0x000fe20000000000 */
[----:B------:R-:W0:Y:S01]  /*0870*/  LDCU.64 UR8, c[0x0][0x388] ;  /* 0x00007100ff0877ac */ /* 0x000e220008000a00 */
[----:B------:R-:W-:-:S03]  /*0880*/  IADD3 R10, P2, PT, R10, R21, RZ ;  /* 0x000000150a0a7210 */ /* 0x000fc60007f5e0ff */
[C---:B------:R-:W-:Y:S02]  /*0890*/  ISETP.GE.AND P1, PT, R23.reuse, R12, PT ;  /* 0x0000000c1700720c */ /* 0x040fe40003f26270 */
[----:B------:R-:W-:Y:S02]  /*08a0*/  IADD3.X R15, PT, PT, RZ, RZ, RZ, P2, !PT ;  /* 0x000000ffff0f7210 */ /* 0x000fe400017fe4ff */
[----:B------:R-:W-:-:S04]  /*08b0*/  ISETP.GT.AND P1, PT, R23, -0x1, !P1 ;  /* 0xffffffff1700780c */ /* 0x000fc80004f24270 */
[----:B------:R-:W-:Y:S02]  /*08c0*/  PLOP3.LUT P1, PT, P0, P1, PT, 0x80, 0x8 ;  /* 0x000000000008781c */ /* 0x000fe40000723070 */
[----:B0-----:R-:W-:-:S04]  /*08d0*/  LEA R14, P2, R10, UR8, 0x2 ;  /* 0x000000080a0e7c11 */ /* 0x001fc8000f8410ff */
[----:B------:R-:W-:-:S07]  /*08e0*/  LEA.HI.X R15, R10, UR9, R15, 0x2, P2 ;  /* 0x000000090a0f7c11 */ /* 0x000fce00090f140f */
[----:B------:R-:W0:Y:S01]  /*08f0*/  @P1 LDC.64 R16, c[0x0][0x380] ;  /* 0x0000e000ff101b82 */ /* 0x000e220000000a00 */
[----:B------:R-:W-:Y:S01]  /*0900*/  @P1 IMAD R21, R13, R12, R23 ;  /* 0x0000000c0d151224 */ /* 0x000fe200078e0217 */
[----:B------:R-:W2:Y:S03]  /*0910*/  @P1 LDG.E R10, desc[UR6][R14.64+0x4] ;  /* 0x000004060e0a1981 */ /* 0x000ea6000c1e1900 */
[----:B0-----:R-:W-:-:S06]  /*0920*/  @P1 IMAD.WIDE.U32 R16, R21, 0x4, R16 ;  /* 0x0000000415101825 */ /* 0x001fcc00078e0010 */
[----:B------:R-:W2:Y:S01]  /*0930*/  @P1 LDG.E R17, desc[UR6][R16.64] ;  /* 0x0000000610111981 */ /* 0x000ea2000c1e1900 */
[----:B------:R-:W-:Y:S01]  /*0940*/  ISETP.NE.AND P2, PT, R4, 0x2, PT ;  /* 0x000000020400780c */ /* 0x000fe20003f45270 */
[----:B------:R-:W-:Y:S05]  /*0950*/  @P1 WARPSYNC.ALL ;  /* 0x0000000000001948 */ /* 0x000fea0003800000 */
[----:B------:R-:W-:Y:S01]  /*0960*/  @P1 BAR.SYNC.DEFER_BLOCKING 0x0 ;  /* 0x0000000000001b1d */ /* 0x000fe20000010000 */
[----:B--2---:R-:W-:-:S06]  /*0970*/  @P1 FFMA R2, R17, R10, R2 ;  /* 0x0000000a11021223 */ /* 0x004fcc0000000002 */
[----:B------:R-:W-:Y:S05]  /*0980*/  @!P2 BRA `(.L_x_4) ;  /* 0x000000000034a947 */ /* 0x000fea0003800000 */
[----:B------:R-:W-:-:S05]  /*0990*/  VIADD R19, R19, 0x2 ;  /* 0x0000000213137836 */ /* 0x000fca0000000000 */
[----:B------:R-:W-:-:S04]  /*09a0*/  ISETP.GE.AND P1, PT, R19, R12, PT ;  /* 0x0000000c1300720c */ /* 0x000fc80003f26270 */
[----:B------:R-:W-:-:S04]  /*09b0*/  ISETP.GT.AND P1, PT, R19, -0x1, !P1 ;  /* 0xffffffff1300780c */ /* 0x000fc80004f24270 */
[----:B------:R-:W-:-:S13]  /*09c0*/  PLOP3.LUT P1, PT, P0, P1, PT, 0x80, 0x8 ;  /* 0x000000000008781c */ /* 0x000fda0000723070 */
[----:B------:R-:W-:Y:S05]  /*09d0*/  @!P1 BRA `(.L_x_4) ;  /* 0x0000000000209947 */ /* 0x000fea0003800000 */
[----:B------:R-:W0:Y:S01]  /*09e0*/  LDC.64 R16, c[0x0][0x380] ;  /* 0x0000e000ff107b82 */ /* 0x000e220000000a00 */
[----:B------:R-:W-:Y:S01]  /*09f0*/  IMAD R13, R13, R12, R19 ;  /* 0x0000000c0d0d7224 */ /* 0x000fe200078e0213 */
[----:B------:R-:W2:Y:S03]  /*0a00*/  LDG.E R14, desc[UR6][R14.64+0x8] ;  /* 0x000008060e0e7981 */ /* 0x000ea6000c1e1900 */
[----:B0-----:R-:W-:-:S06]  /*0a10*/  IMAD.WIDE.U32 R16, R13, 0x4, R16 ;  /* 0x000000040d107825 */ /* 0x001fcc00078e0010 */
[----:B------:R-:W2:Y:S01]  /*0a20*/  LDG.E R17, desc[UR6][R16.64] ;  /* 0x0000000610117981 */ /* 0x000ea2000c1e1900 */
[----:B------:R-:W-:Y:S05]  /*0a30*/  WARPSYNC.ALL ;  /* 0x0000000000007948 */ /* 0x000fea0003800000 */
[----:B------:R-:W-:Y:S01]  /*0a40*/  BAR.SYNC.DEFER_BLOCKING 0x0 ;  /* 0x0000000000007b1d */ /* 0x000fe20000010000 */
[----:B--2---:R-:W-:-:S07]  /*0a50*/  FFMA R2, R17, R14, R2 ;  /* 0x0000000e11027223 */ /* 0x004fce0000000002 */
.L_x_4:
[----:B------:R-:W-:Y:S05]  /*0a60*/  @P5 BRA `(.L_x_6) ;  /* 0xfffffff400e05947 */ /* 0x000fea000383ffff */
[----:B------:R-:W-:Y:S05]  /*0a70*/  BSYNC B0 ;  /* 0x0000000000007941 */ /* 0x000fea0003800000 */
.L_x_0:
[----:B------:R-:W0:Y:S01]  /*0a80*/  LDC.64 R4, c[0x0][0x390] ;  /* 0x0000e400ff047b82 */ /* 0x000e220000000a00 */
[----:B------:R-:W1:Y:S02]  /*0a90*/  LDCU UR5, c[0x0][0x39c] ;  /* 0x00007380ff0577ac */ /* 0x000e640008000800 */
[----:B-1----:R-:W-:-:S04]  /*0aa0*/  IMAD R3, R3, UR5, R0 ;  /* 0x0000000503037c24 */ /* 0x002fc8000f8e0200 */
[----:B0-----:R-:W-:-:S05]  /*0ab0*/  IMAD.WIDE R4, R3, 0x4, R4 ;  /* 0x0000000403047825 */ /* 0x001fca00078e0204 */
[----:B------:R-:W-:Y:S01]  /*0ac0*/  STG.E desc[UR6][R4.64], R2 ;  /* 0x0000000204007986 */ /* 0x000fe2000c101906 */
[----:B------:R-:W-:Y:S05]  /*0ad0*/  EXIT ;  /* 0x000000000000794d */ /* 0x000fea0003800000 */
.L_x_7:
[----:B------:R-:W-:-:S00]  /*0ae0*/  BRA `(.L_x_7) ;  /* 0xfffffffc00fc7947 */ /* 0x000fc0000383ffff */
[----:B------:R-:W-:-:S00]  /*0af0*/  NOP ;  /* 0x0000000000007918 */ /* 0x000fc00000000000 */
        /* <DEDUP_REMOVED lines=8> */
.L_x_8:


//--------------------- .nv.shared.reserved.0     --------------------------
	.section	.nv.shared.reserved.0,"aw",@nobits
	.weak		__nv_reservedSMEM_offset_0_alias
	.size		__nv_reservedSMEM_offset_0_alias, 0, 64
	.other		__nv_reservedSMEM_offset_0_alias,@"STO_CUDA_RESERVED_SHARED STV_DEFAULT"
__nv_reservedSMEM_offset_0_alias:
	.zero		0
	.zero		64


//--------------------- .nv.constant0._Z27convolution_2D_basic_kernelPfS_S_iii --------------------------
	.section	.nv.constant0._Z27convolution_2D_basic_kernelPfS_S_iii,"a",@progbits
	.sectionflags	@""
	.align	4
.nv.constant0._Z27convolution_2D_basic_kernelPfS_S_iii:
	.zero		932


//--------------------- SYMBOLS --------------------------

	.type		.nv.reservedSmem.offset0,@object
	.size		.nv.reservedSmem.offset0,0x4
